	.headerflags	@"EF_CUDA_TEXMODE_UNIFIED EF_CUDA_64BIT_ADDRESS EF_CUDA_ACCELERATORS EF_CUDA_SM90 EF_CUDA_VIRTUAL_SM(EF_CUDA_SM90)"
	.elftype	@"ET_EXEC"


//--------------------- .nv.info                  --------------------------
	.section	.nv.info,"",@"SHT_CUDA_INFO"
	.align	4


	//----- nvinfo : EIATTR_REGCOUNT
	.align		4
        /*0000*/ 	.byte	0x04, 0x2f
        /*0002*/ 	.short	(.L_1 - .L_0)
	.align		4
.L_0:
        /*0004*/ 	.word	index@(triton_poi_fused_cat_2)
        /*0008*/ 	.word	0x00000008


	//----- nvinfo : EIATTR_MIN_STACK_SIZE
	.align		4
.L_1:
        /*000c*/ 	.byte	0x04, 0x12
        /*000e*/ 	.short	(.L_3 - .L_2)
	.align		4
.L_2:
        /*0010*/ 	.word	index@(triton_poi_fused_cat_2)
        /*0014*/ 	.word	0x00000000


	//----- nvinfo : EIATTR_FRAME_SIZE
	.align		4
.L_3:
        /*0018*/ 	.byte	0x04, 0x11
        /*001a*/ 	.short	(.L_5 - .L_4)
	.align		4
.L_4:
        /*001c*/ 	.word	index@(triton_poi_fused_cat_2)
        /*0020*/ 	.word	0x00000000


	//----- nvinfo : EIATTR_MIN_STACK_SIZE
	.align		4
.L_5:
        /*0024*/ 	.byte	0x04, 0x12
        /*0026*/ 	.short	(.L_7 - .L_6)
	.align		4
.L_6:
        /*0028*/ 	.word	index@(triton_poi_fused_cat_2)
        /*002c*/ 	.word	0x00000000
.L_7:


//--------------------- .nv.info.triton_poi_fused_cat_2 --------------------------
	.section	.nv.info.triton_poi_fused_cat_2,"",@"SHT_CUDA_INFO"
	.sectionflags	@""
	.align	4


	//----- nvinfo : EIATTR_CUDA_API_VERSION
	.align		4
        /*0000*/ 	.byte	0x04, 0x37
        /*0002*/ 	.short	(.L_9 - .L_8)
.L_8:
        /*0004*/ 	.word	0x0000007c


	//----- nvinfo : EIATTR_KPARAM_INFO
	.align		4
.L_9:
        /*0008*/ 	.byte	0x04, 0x17
        /*000a*/ 	.short	(.L_11 - .L_10)
.L_10:
        /*000c*/ 	.word	0x00000000
        /*0010*/ 	.short	0x0001
        /*0012*/ 	.short	0x0008
        /*0014*/ 	.byte	0x00, 0xf0, 0x11, 0x00


	//----- nvinfo : EIATTR_KPARAM_INFO
	.align		4
.L_11:
        /*0018*/ 	.byte	0x04, 0x17
        /*001a*/ 	.short	(.L_13 - .L_12)
.L_12:
        /*001c*/ 	.word	0x00000000
        /*0020*/ 	.short	0x0000
        /*0022*/ 	.short	0x0000
        /*0024*/ 	.byte	0x00, 0xf4, 0x21, 0x00


	//----- nvinfo : EIATTR_SPARSE_MMA_MASK
	.align		4
.L_13:
        /*0028*/ 	.byte	0x03, 0x50
        /*002a*/ 	.short	0x0000


	//----- nvinfo : EIATTR_MAXREG_COUNT
	.align		4
        /*002c*/ 	.byte	0x03, 0x1b
        /*002e*/ 	.short	0x00ff


	//----- nvinfo : EIATTR_EXIT_INSTR_OFFSETS
	.align		4
        /*0030*/ 	.byte	0x04, 0x1c
        /*0032*/ 	.short	(.L_15 - .L_14)


	//   ....[0]....
.L_14:
        /*0034*/ 	.word	0x00000080


	//   ....[1]....
        /*0038*/ 	.word	0x000000b0


	//----- nvinfo : EIATTR_REQNTID
	.align		4
.L_15:
        /*003c*/ 	.byte	0x04, 0x10
        /*003e*/ 	.short	(.L_17 - .L_16)
.L_16:
        /*0040*/ 	.word	0x00000020
        /*0044*/ 	.word	0x00000001
        /*0048*/ 	.word	0x00000001


	//----- nvinfo : EIATTR_CBANK_PARAM_SIZE
	.align		4
.L_17:
        /*004c*/ 	.byte	0x03, 0x19
        /*004e*/ 	.short	0x000c


	//----- nvinfo : EIATTR_PARAM_CBANK
	.align		4
        /*0050*/ 	.byte	0x04, 0x0a
        /*0052*/ 	.short	(.L_19 - .L_18)
	.align		4
.L_18:
        /*0054*/ 	.word	index@(.nv.constant0.triton_poi_fused_cat_2)
        /*0058*/ 	.short	0x0210
        /*005a*/ 	.short	0x000c


	//----- nvinfo : EIATTR_SW_WAR
	.align		4
.L_19:
        /*005c*/ 	.byte	0x04, 0x36
        /*005e*/ 	.short	(.L_21 - .L_20)
.L_20:
        /*0060*/ 	.word	0x00000008
.L_21:


//--------------------- .nv.callgraph             --------------------------
	.section	.nv.callgraph,"",@"SHT_CUDA_CALLGRAPH"
	.align	4
	.sectionentsize	8
	.align		4
        /*0000*/ 	.word	0x00000000
	.align		4
        /*0004*/ 	.word	0xffffffff
	.align		4
        /*0008*/ 	.word	0x00000000
	.align		4
        /*000c*/ 	.word	0xfffffffe
	.align		4
        /*0010*/ 	.word	0x00000000
	.align		4
        /*0014*/ 	.word	0xfffffffd
	.align		4
        /*0018*/ 	.word	0x00000000
	.align		4
        /*001c*/ 	.word	0xfffffffc


//--------------------- .text.triton_poi_fused_cat_2 --------------------------
	.section	.text.triton_poi_fused_cat_2,"ax",@progbits
	.align	128
        .global         triton_poi_fused_cat_2
        .type           triton_poi_fused_cat_2,@function
        .size           triton_poi_fused_cat_2,(.L_x_1 - triton_poi_fused_cat_2)
        .other          triton_poi_fused_cat_2,@"STO_CUDA_ENTRY STV_DEFAULT"
triton_poi_fused_cat_2:
.text.triton_poi_fused_cat_2:
[----:B------:R-:W0:Y:S02]  /*0000*/  LDC R1, c[0x0][0x28] ;  /* 0x00000a00ff017b82 */ /* 0x000e240000000800 */
[----:B------:R-:W1:Y:S01]  /*0010*/  S2R R0, SR_TID.X ;  /* 0x0000000000007919 */ /* 0x000e620000002100 */
[----:B------:R-:W2:Y:S01]  /*0020*/  LDC.64 R2, c[0x0][0x210] ;  /* 0x00008400ff027b82 */ /* 0x000ea20000000a00 */
[----:B------:R-:W3:Y:S01]  /*0030*/  S2R R5, SR_CTAID.X ;  /* 0x0000000000057919 */ /* 0x000ee20000002500 */
[----:B-1----:R-:W-:-:S04]  /*0040*/  LOP3.LUT R0, R0, 0x1f, RZ, 0xc0, !PT ;  /* 0x0000001f00007812 */ /* 0x002fc800078ec0ff */
[----:B---3--:R-:W-:-:S04]  /*0050*/  LEA R5, R5, R0, 0x5 ;  /* 0x0000000005057211 */ /* 0x008fc800078e28ff */
[C---:B------:R-:W-:Y:S01]  /*0060*/  ISETP.GE.AND P0, PT, R5.reuse, 0x20, PT ;  /* 0x000000200500780c */ /* 0x040fe20003f06270 */
[----:B--2---:R-:W-:-:S12]  /*0070*/  IMAD.WIDE R2, R5, 0x4, R2 ;  /* 0x0000000405027825 */ /* 0x004fd800078e0202 */
[----:B------:R-:W-:Y:S05]  /*0080*/  @P0 EXIT ;  /* 0x000000000000094d */ /* 0x000fea0003800000 */
[----:B------:R-:W-:Y:S02]  /*0090*/  ULDC.64 UR4, c[0x0][0x208] ;  /* 0x0000820000047ab9 */ /* 0x000fe40000000a00 */
[----:B------:R-:W-:Y:S01]  /*00a0*/  STG.E desc[UR4][R2.64], RZ ;  /* 0x000000ff02007986 */ /* 0x000fe2000c101904 */
[----:B------:R-:W-:Y:S05]  /*00b0*/  EXIT ;  /* 0x000000000000794d */ /* 0x000fea0003800000 */
.L_x_0:
[----:B------:R-:W-:-:S00]  /*00c0*/  BRA `(.L_x_0) ;  /* 0xfffffffc00fc7947 */ /* 0x000fc0000383ffff */
[----:B------:R-:W-:-:S00]  /*00d0*/  NOP ;  /* 0x0000000000007918 */ /* 0x000fc00000000000 */
        /* <DEDUP_REMOVED lines=10> */
.L_x_1:


//--------------------- .nv.constant0.triton_poi_fused_cat_2 --------------------------
	.section	.nv.constant0.triton_poi_fused_cat_2,"a",@progbits
	.sectionflags	@""
	.align	4
.nv.constant0.triton_poi_fused_cat_2:
	.zero		540
